//
// Generated by NVIDIA NVVM Compiler
//
// Compiler Build ID: CL-36424714
// Cuda compilation tools, release 13.0, V13.0.88
// Based on NVVM 20.0.0
//

.version 9.0
.target sm_100
.address_size 64


.entry _Z17kernel_cuda_naivev()
{


	ret;

}


// ===== COMPILED SASS (sm_100) =====

	.target	sm_100

	.elftype	@"ET_EXEC"


//--------------------- .note.nv.tkinfo           --------------------------
	.section	.note.nv.tkinfo,"",@"SHT_NOTE"
	.sectionflags	@"SHF_NOTE_NV_TKINFO"
	.tkinfo
        /*0018*/ 	.word	0x00000002
        /*0030*/ 	.string	""
        /*0030*/ 	.string	"ptxas"
        /*0030*/ 	.string	"Cuda compilation tools, release 13.0, V13.0.88"
        /*0030*/ 	.string	"Build cuda_13.0.r13.0/compiler.36424714_0"
        /*0030*/ 	.string	"-arch sm_100 -m 64 "



//--------------------- .note.nv.cuinfo           --------------------------
	.section	.note.nv.cuinfo,"",@"SHT_NOTE"
	.sectionflags	@"SHF_NOTE_NV_CUINFO"
        /*0018*/ 	.short	0x0002
        /*001a*/ 	.short	0x0064
        /*001c*/ 	.short	0x0082
	.zero		2


//--------------------- .nv.info                  --------------------------
	.section	.nv.info,"",@"SHT_CUDA_INFO"
	.align	4


	//----- nvinfo : EIATTR_REGCOUNT
	.align		4
        /*0000*/ 	.byte	0x04, 0x2f
        /*0002*/ 	.short	(.L_1 - .L_0)
	.align		4
.L_0:
        /*0004*/ 	.word	index@(_Z17kernel_cuda_naivev)
        /*0008*/ 	.word	0x00000004


	//----- nvinfo : EIATTR_FRAME_SIZE
	.align		4
.L_1:
        /*000c*/ 	.byte	0x04, 0x11
        /*000e*/ 	.short	(.L_3 - .L_2)
	.align		4
.L_2:
        /*0010*/ 	.word	index@(_Z17kernel_cuda_naivev)
        /*0014*/ 	.word	0x00000000


	//----- nvinfo : EIATTR_MIN_STACK_SIZE
	.align		4
.L_3:
        /*0018*/ 	.byte	0x04, 0x12
        /*001a*/ 	.short	(.L_5 - .L_4)
	.align		4
.L_4:
        /*001c*/ 	.word	index@(_Z17kernel_cuda_naivev)
        /*0020*/ 	.word	0x00000000
.L_5:


//--------------------- .nv.compat                --------------------------
	.section	.nv.compat,"",@"SHT_CUDA_COMPAT_INFO"
	.align	4
        /*0000*/ 	.byte	0x02, 0x09, 0x00, 0x00, 0x02, 0x02, 0x01, 0x00, 0x02, 0x05, 0x05, 0x00, 0x03, 0x07, 0x01, 0x01
        /*0010*/ 	.byte	0x02, 0x03, 0x00, 0x00, 0x02, 0x06, 0x01, 0x00, 0x04, 0x0b, 0x08, 0x00, 0x09, 0x00, 0x00, 0x00
        /*0020*/ 	.byte	0x00, 0x00, 0x00, 0x00


//--------------------- .nv.info._Z17kernel_cuda_naivev --------------------------
	.section	.nv.info._Z17kernel_cuda_naivev,"",@"SHT_CUDA_INFO"
	.sectionflags	@""
	.align	4


	//----- nvinfo : EIATTR_CUDA_API_VERSION
	.align		4
        /*0000*/ 	.byte	0x04, 0x37
        /*0002*/ 	.short	(.L_7 - .L_6)
.L_6:
        /*0004*/ 	.word	0x00000082


	//----- nvinfo : EIATTR_SPARSE_MMA_MASK
	.align		4
.L_7:
        /*0008*/ 	.byte	0x03, 0x50
        /*000a*/ 	.short	0x0000


	//----- nvinfo : EIATTR_MAXREG_COUNT
	.align		4
        /*000c*/ 	.byte	0x03, 0x1b
        /*000e*/ 	.short	0x00ff


	//----- nvinfo : EIATTR_MERCURY_ISA_VERSION
	.align		4
        /*0010*/ 	.byte	0x03, 0x5f
        /*0012*/ 	.short	0x0101


	//----- nvinfo : EIATTR_VRC_CTA_INIT_COUNT
	.align		4
        /*0014*/ 	.byte	0x02, 0x4a
	.zero		1
	.zero		1


	//----- nvinfo : EIATTR_EXIT_INSTR_OFFSETS
	.align		4
        /*0018*/ 	.byte	0x04, 0x1c
        /*001a*/ 	.short	(.L_9 - .L_8)


	//   ....[0]....
.L_8:
        /*001c*/ 	.word	0x00000010


	//----- nvinfo : EIATTR_SW_WAR
	.align		4
.L_9:
        /*0020*/ 	.byte	0x04, 0x36
        /*0022*/ 	.short	(.L_11 - .L_10)
.L_10:
        /*0024*/ 	.word	0x00000008
.L_11:


//--------------------- .nv.callgraph             --------------------------
	.section	.nv.callgraph,"",@"SHT_CUDA_CALLGRAPH"
	.align	4
	.sectionentsize	8
	.align		4
        /*0000*/ 	.word	0x00000000
	.align		4
        /*0004*/ 	.word	0xffffffff
	.align		4
        /*0008*/ 	.word	0x00000000
	.align		4
        /*000c*/ 	.word	0xfffffffe
	.align		4
        /*0010*/ 	.word	0x00000000
	.align		4
        /*0014*/ 	.word	0xfffffffd
	.align		4
        /*0018*/ 	.word	0x00000000
	.align		4
        /*001c*/ 	.word	0xfffffffc


//--------------------- .text._Z17kernel_cuda_naivev --------------------------
	.section	.text._Z17kernel_cuda_naivev,"ax",@progbits
	.align	128
.text._Z17kernel_cuda_naivev:
        .type           _Z17kernel_cuda_naivev,@function
        .size           _Z17kernel_cuda_naivev,(.L_x_1 - _Z17kernel_cuda_naivev)
        .other          _Z17kernel_cuda_naivev,@"STO_CUDA_ENTRY STV_DEFAULT"
_Z17kernel_cuda_naivev:
[----:B------:R-:W-:Y:S01]  /*0000*/  LDC R1, c[0x0][0x37c] ;  /* 0x0000df00ff017b82 */ /* 0x000fe20000000800 */
[----:B------:R-:W-:Y:S05]  /*0010*/  EXIT ;  /* 0x000000000000794d */ /* 0x000fea0003800000 */
.L_x_0:
[----:B------:R-:W-:-:S00]  /*0020*/  BRA `(.L_x_0) ;  /* 0xfffffffc00fc7947 */ /* 0x000fc0000383ffff */
[----:B------:R-:W-:-:S00]  /*0030*/  NOP ;  /* 0x0000000000007918 */ /* 0x000fc00000000000 */
        /* <DEDUP_REMOVED lines=12> */
.L_x_1:


//--------------------- .nv.shared.reserved.0     --------------------------
	.section	.nv.shared.reserved.0,"aw",@nobits
	.weak		__nv_reservedSMEM_offset_0_alias
	.size		__nv_reservedSMEM_offset_0_alias, 0, 64
	.other		__nv_reservedSMEM_offset_0_alias,@"STO_CUDA_RESERVED_SHARED STV_DEFAULT"
__nv_reservedSMEM_offset_0_alias:
	.zero		0
	.zero		64


//--------------------- .nv.constant0._Z17kernel_cuda_naivev --------------------------
	.section	.nv.constant0._Z17kernel_cuda_naivev,"a",@progbits
	.sectionflags	@""
	.align	4
.nv.constant0._Z17kernel_cuda_naivev:
	.zero		896


//--------------------- SYMBOLS --------------------------

	.type		.nv.reservedSmem.offset0,@object
	.size		.nv.reservedSmem.offset0,0x4
